//
// Generated by NVIDIA NVVM Compiler
//
// Compiler Build ID: CL-36424714
// Cuda compilation tools, release 13.0, V13.0.88
// Based on NVVM 20.0.0
//

.version 9.0
.target sm_100
.address_size 64

	// .globl	_Z6kernelPfS_if

.visible .entry _Z6kernelPfS_if(
	.param .u64 .ptr .align 1 _Z6kernelPfS_if_param_0,
	.param .u64 .ptr .align 1 _Z6kernelPfS_if_param_1,
	.param .u32 _Z6kernelPfS_if_param_2,
	.param .f32 _Z6kernelPfS_if_param_3
)
{
	.reg .pred 	%p<3>;
	.reg .b32 	%r<7>;
	.reg .b32 	%f<19>;
	.reg .b64 	%rd<9>;
	.reg .b64 	%fd<4>;

	ld.param.u64 	%rd2, [_Z6kernelPfS_if_param_0];
	ld.param.u64 	%rd3, [_Z6kernelPfS_if_param_1];
	ld.param.u32 	%r3, [_Z6kernelPfS_if_param_2];
	ld.param.f32 	%f2, [_Z6kernelPfS_if_param_3];
	mov.u32 	%r4, %ntid.x;
	mov.u32 	%r5, %ctaid.x;
	mov.u32 	%r6, %tid.x;
	mad.lo.s32 	%r1, %r4, %r5, %r6;
	setp.ge.s32 	%p1, %r1, %r3;
	@%p1 bra 	$L__BB0_3;
	mul.lo.s32 	%r2, %r1, 7;
	cvta.to.global.u64 	%rd4, %rd2;
	mul.wide.s32 	%rd5, %r2, 4;
	add.s64 	%rd1, %rd4, %rd5;
	ld.global.f32 	%f1, [%rd1];
	setp.leu.f32 	%p2, %f1, 0f00000000;
	@%p2 bra 	$L__BB0_3;
	fma.rn.f32 	%f3, %f2, 0fB951B717, %f1;
	cvta.to.global.u64 	%rd6, %rd3;
	add.s64 	%rd8, %rd6, %rd5;
	st.global.f32 	[%rd8], %f3;
	cvt.f64.f32 	%fd1, %f2;
	ld.global.f32 	%f4, [%rd1+8];
	cvt.f64.f32 	%fd2, %f4;
	fma.rn.f64 	%fd3, %fd1, 0d3E601B2B29A4692B, %fd2;
	cvt.rn.f32.f64 	%f5, %fd3;
	st.global.f32 	[%rd1+8], %f5;
	ld.global.f32 	%f6, [%rd1+4];
	add.f32 	%f7, %f6, %f6;
	ld.global.f32 	%f8, [%rd1+16];
	sub.f32 	%f9, %f7, %f8;
	add.f32 	%f10, %f5, %f5;
	ld.global.f32 	%f11, [%rd1+20];
	sub.f32 	%f12, %f10, %f11;
	ld.global.f32 	%f13, [%rd1+12];
	add.f32 	%f14, %f13, %f13;
	ld.global.f32 	%f15, [%rd1+24];
	sub.f32 	%f16, %f14, %f15;
	st.global.f32 	[%rd8+16], %f6;
	ld.global.f32 	%f17, [%rd1+8];
	st.global.f32 	[%rd8+20], %f17;
	ld.global.f32 	%f18, [%rd1+12];
	st.global.f32 	[%rd8+24], %f18;
	st.global.f32 	[%rd8+4], %f9;
	st.global.f32 	[%rd8+8], %f12;
	st.global.f32 	[%rd8+12], %f16;
$L__BB0_3:
	ret;

}


// ===== COMPILED SASS (sm_100) =====

	.target	sm_100

	.elftype	@"ET_EXEC"


//--------------------- .note.nv.tkinfo           --------------------------
	.section	.note.nv.tkinfo,"",@"SHT_NOTE"
	.sectionflags	@"SHF_NOTE_NV_TKINFO"
	.tkinfo
        /*0018*/ 	.word	0x00000002
        /*0030*/ 	.string	""
        /*0030*/ 	.string	"ptxas"
        /*0030*/ 	.string	"Cuda compilation tools, release 13.0, V13.0.88"
        /*0030*/ 	.string	"Build cuda_13.0.r13.0/compiler.36424714_0"
        /*0030*/ 	.string	"-arch sm_100 -m 64 "



//--------------------- .note.nv.cuinfo           --------------------------
	.section	.note.nv.cuinfo,"",@"SHT_NOTE"
	.sectionflags	@"SHF_NOTE_NV_CUINFO"
        /*0018*/ 	.short	0x0002
        /*001a*/ 	.short	0x0064
        /*001c*/ 	.short	0x0082
	.zero		2


//--------------------- .nv.info                  --------------------------
	.section	.nv.info,"",@"SHT_CUDA_INFO"
	.align	4


	//----- nvinfo : EIATTR_REGCOUNT
	.align		4
        /*0000*/ 	.byte	0x04, 0x2f
        /*0002*/ 	.short	(.L_1 - .L_0)
	.align		4
.L_0:
        /*0004*/ 	.word	index@(_Z6kernelPfS_if)
        /*0008*/ 	.word	0x00000016


	//----- nvinfo : EIATTR_FRAME_SIZE
	.align		4
.L_1:
        /*000c*/ 	.byte	0x04, 0x11
        /*000e*/ 	.short	(.L_3 - .L_2)
	.align		4
.L_2:
        /*0010*/ 	.word	index@(_Z6kernelPfS_if)
        /*0014*/ 	.word	0x00000000


	//----- nvinfo : EIATTR_MIN_STACK_SIZE
	.align		4
.L_3:
        /*0018*/ 	.byte	0x04, 0x12
        /*001a*/ 	.short	(.L_5 - .L_4)
	.align		4
.L_4:
        /*001c*/ 	.word	index@(_Z6kernelPfS_if)
        /*0020*/ 	.word	0x00000000
.L_5:


//--------------------- .nv.compat                --------------------------
	.section	.nv.compat,"",@"SHT_CUDA_COMPAT_INFO"
	.align	4
        /*0000*/ 	.byte	0x02, 0x09, 0x00, 0x00, 0x02, 0x02, 0x01, 0x00, 0x02, 0x05, 0x05, 0x00, 0x03, 0x07, 0x01, 0x01
        /*0010*/ 	.byte	0x02, 0x03, 0x00, 0x00, 0x02, 0x06, 0x01, 0x00, 0x04, 0x0b, 0x08, 0x00, 0x01, 0x00, 0x00, 0x00
        /*0020*/ 	.byte	0x00, 0x00, 0x00, 0x00


//--------------------- .nv.info._Z6kernelPfS_if  --------------------------
	.section	.nv.info._Z6kernelPfS_if,"",@"SHT_CUDA_INFO"
	.sectionflags	@""
	.align	4


	//----- nvinfo : EIATTR_CUDA_API_VERSION
	.align		4
        /*0000*/ 	.byte	0x04, 0x37
        /*0002*/ 	.short	(.L_7 - .L_6)
.L_6:
        /*0004*/ 	.word	0x00000082


	//----- nvinfo : EIATTR_KPARAM_INFO
	.align		4
.L_7:
        /*0008*/ 	.byte	0x04, 0x17
        /*000a*/ 	.short	(.L_9 - .L_8)
.L_8:
        /*000c*/ 	.word	0x00000000
        /*0010*/ 	.short	0x0003
        /*0012*/ 	.short	0x0014
        /*0014*/ 	.byte	0x00, 0xf0, 0x11, 0x00


	//----- nvinfo : EIATTR_KPARAM_INFO
	.align		4
.L_9:
        /*0018*/ 	.byte	0x04, 0x17
        /*001a*/ 	.short	(.L_11 - .L_10)
.L_10:
        /*001c*/ 	.word	0x00000000
        /*0020*/ 	.short	0x0002
        /*0022*/ 	.short	0x0010
        /*0024*/ 	.byte	0x00, 0xf0, 0x11, 0x00


	//----- nvinfo : EIATTR_KPARAM_INFO
	.align		4
.L_11:
        /*0028*/ 	.byte	0x04, 0x17
        /*002a*/ 	.short	(.L_13 - .L_12)
.L_12:
        /*002c*/ 	.word	0x00000000
        /*0030*/ 	.short	0x0001
        /*0032*/ 	.short	0x0008
        /*0034*/ 	.byte	0x00, 0xf5, 0x21, 0x00


	//----- nvinfo : EIATTR_KPARAM_INFO
	.align		4
.L_13:
        /*0038*/ 	.byte	0x04, 0x17
        /*003a*/ 	.short	(.L_15 - .L_14)
.L_14:
        /*003c*/ 	.word	0x00000000
        /*0040*/ 	.short	0x0000
        /*0042*/ 	.short	0x0000
        /*0044*/ 	.byte	0x00, 0xf5, 0x21, 0x00


	//----- nvinfo : EIATTR_SPARSE_MMA_MASK
	.align		4
.L_15:
        /*0048*/ 	.byte	0x03, 0x50
        /*004a*/ 	.short	0x0000


	//----- nvinfo : EIATTR_MAXREG_COUNT
	.align		4
        /*004c*/ 	.byte	0x03, 0x1b
        /*004e*/ 	.short	0x00ff


	//----- nvinfo : EIATTR_MERCURY_ISA_VERSION
	.align		4
        /*0050*/ 	.byte	0x03, 0x5f
        /*0052*/ 	.short	0x0101


	//----- nvinfo : EIATTR_VRC_CTA_INIT_COUNT
	.align		4
        /*0054*/ 	.byte	0x02, 0x4a
	.zero		1
	.zero		1


	//----- nvinfo : EIATTR_EXIT_INSTR_OFFSETS
	.align		4
        /*0058*/ 	.byte	0x04, 0x1c
        /*005a*/ 	.short	(.L_17 - .L_16)


	//   ....[0]....
.L_16:
        /*005c*/ 	.word	0x00000070


	//   ....[1]....
        /*0060*/ 	.word	0x000000e0


	//   ....[2]....
        /*0064*/ 	.word	0x000002f0


	//----- nvinfo : EIATTR_CBANK_PARAM_SIZE
	.align		4
.L_17:
        /*0068*/ 	.byte	0x03, 0x19
        /*006a*/ 	.short	0x0018


	//----- nvinfo : EIATTR_PARAM_CBANK
	.align		4
        /*006c*/ 	.byte	0x04, 0x0a
        /*006e*/ 	.short	(.L_19 - .L_18)
	.align		4
.L_18:
        /*0070*/ 	.word	index@(.nv.constant0._Z6kernelPfS_if)
        /*0074*/ 	.short	0x0380
        /*0076*/ 	.short	0x0018


	//----- nvinfo : EIATTR_SW_WAR
	.align		4
.L_19:
        /*0078*/ 	.byte	0x04, 0x36
        /*007a*/ 	.short	(.L_21 - .L_20)
.L_20:
        /*007c*/ 	.word	0x00000008
.L_21:


//--------------------- .nv.callgraph             --------------------------
	.section	.nv.callgraph,"",@"SHT_CUDA_CALLGRAPH"
	.align	4
	.sectionentsize	8
	.align		4
        /*0000*/ 	.word	0x00000000
	.align		4
        /*0004*/ 	.word	0xffffffff
	.align		4
        /*0008*/ 	.word	0x00000000
	.align		4
        /*000c*/ 	.word	0xfffffffe
	.align		4
        /*0010*/ 	.word	0x00000000
	.align		4
        /*0014*/ 	.word	0xfffffffd
	.align		4
        /*0018*/ 	.word	0x00000000
	.align		4
        /*001c*/ 	.word	0xfffffffc


//--------------------- .text._Z6kernelPfS_if     --------------------------
	.section	.text._Z6kernelPfS_if,"ax",@progbits
	.align	128
        .global         _Z6kernelPfS_if
        .type           _Z6kernelPfS_if,@function
        .size           _Z6kernelPfS_if,(.L_x_1 - _Z6kernelPfS_if)
        .other          _Z6kernelPfS_if,@"STO_CUDA_ENTRY STV_DEFAULT"
_Z6kernelPfS_if:
.text._Z6kernelPfS_if:
[----:B------:R-:W-:Y:S01]  /*0000*/  LDC R1, c[0x0][0x37c] ;  /* 0x0000df00ff017b82 */ /* 0x000fe20000000800 */
[----:B------:R-:W0:Y:S01]  /*0010*/  S2R R0, SR_CTAID.X ;  /* 0x0000000000007919 */ /* 0x000e220000002500 */
[----:B------:R-:W0:Y:S01]  /*0020*/  LDCU UR4, c[0x0][0x360] ;  /* 0x00006c00ff0477ac */ /* 0x000e220008000800 */
[----:B------:R-:W0:Y:S01]  /*0030*/  S2R R3, SR_TID.X ;  /* 0x0000000000037919 */ /* 0x000e220000002100 */
[----:B------:R-:W1:Y:S01]  /*0040*/  LDCU UR5, c[0x0][0x390] ;  /* 0x00007200ff0577ac */ /* 0x000e620008000800 */
[----:B0-----:R-:W-:-:S05]  /*0050*/  IMAD R0, R0, UR4, R3 ;  /* 0x0000000400007c24 */ /* 0x001fca000f8e0203 */
[----:B-1----:R-:W-:-:S13]  /*0060*/  ISETP.GE.AND P0, PT, R0, UR5, PT ;  /* 0x0000000500007c0c */ /* 0x002fda000bf06270 */
[----:B------:R-:W-:Y:S05]  /*0070*/  @P0 EXIT ;  /* 0x000000000000094d */ /* 0x000fea0003800000 */
[----:B------:R-:W0:Y:S01]  /*0080*/  LDC.64 R4, c[0x0][0x380] ;  /* 0x0000e000ff047b82 */ /* 0x000e220000000a00 */
[----:B------:R-:W1:Y:S01]  /*0090*/  LDCU.64 UR4, c[0x0][0x358] ;  /* 0x00006b00ff0477ac */ /* 0x000e620008000a00 */
[----:B------:R-:W-:-:S05]  /*00a0*/  LEA R7, R0, -R0, 0x3 ;  /* 0x8000000000077211 */ /* 0x000fca00078e18ff */
[----:B0-----:R-:W-:-:S05]  /*00b0*/  IMAD.WIDE R4, R7, 0x4, R4 ;  /* 0x0000000407047825 */ /* 0x001fca00078e0204 */
[----:B-1----:R-:W2:Y:S02]  /*00c0*/  LDG.E R0, desc[UR4][R4.64] ;  /* 0x0000000404007981 */ /* 0x002ea4000c1e1900 */
[----:B--2---:R-:W-:-:S13]  /*00d0*/  FSETP.GT.AND P0, PT, R0, RZ, PT ;  /* 0x000000ff0000720b */ /* 0x004fda0003f04000 */
[----:B------:R-:W-:Y:S05]  /*00e0*/  @!P0 EXIT ;  /* 0x000000000000894d */ /* 0x000fea0003800000 */
[----:B------:R-:W0:Y:S08]  /*00f0*/  LDC.64 R2, c[0x0][0x388] ;  /* 0x0000e200ff027b82 */ /* 0x000e300000000a00 */
[----:B------:R-:W1:Y:S01]  /*0100*/  LDC R19, c[0x0][0x394] ;  /* 0x0000e500ff137b82 */ /* 0x000e620000000800 */
[----:B0-----:R-:W-:-:S04]  /*0110*/  IMAD.WIDE R2, R7, 0x4, R2 ;  /* 0x0000000407027825 */ /* 0x001fc800078e0202 */
[----:B-1----:R-:W-:-:S05]  /*0120*/  FFMA R11, R19, -0.00019999999494757503271, R0 ;  /* 0xb951b717130b7823 */ /* 0x002fca0000000000 */
[----:B------:R0:W-:Y:S04]  /*0130*/  STG.E desc[UR4][R2.64], R11 ;  /* 0x0000000b02007986 */ /* 0x0001e8000c101904 */
[----:B------:R-:W2:Y:S04]  /*0140*/  LDG.E R8, desc[UR4][R4.64+0x8] ;  /* 0x0000080404087981 */ /* 0x000ea8000c1e1900 */
[----:B------:R-:W3:Y:S01]  /*0150*/  LDG.E R13, desc[UR4][R4.64+0x4] ;  /* 0x00000404040d7981 */ /* 0x000ee2000c1e1900 */
[----:B------:R-:W-:Y:S01]  /*0160*/  F2F.F64.F32 R6, R19 ;  /* 0x0000001300067310 */ /* 0x000fe20000201800 */
[----:B------:R-:W-:Y:S01]  /*0170*/  UMOV UR6, 0x29a4692b ;  /* 0x29a4692b00067882 */ /* 0x000fe20000000000 */
[----:B------:R-:W-:Y:S01]  /*0180*/  UMOV UR7, 0x3e601b2b ;  /* 0x3e601b2b00077882 */ /* 0x000fe20000000000 */
[----:B------:R-:W4:Y:S04]  /*0190*/  LDG.E R15, desc[UR4][R4.64+0x14] ;  /* 0x00001404040f7981 */ /* 0x000f28000c1e1900 */
[----:B------:R-:W5:Y:S04]  /*01a0*/  LDG.E R10, desc[UR4][R4.64+0xc] ;  /* 0x00000c04040a7981 */ /* 0x000f68000c1e1900 */
[----:B------:R-:W4:Y:S01]  /*01b0*/  LDG.E R17, desc[UR4][R4.64+0x18] ;  /* 0x0000180404117981 */ /* 0x000f22000c1e1900 */
[----:B--2---:R-:W1:Y:S02]  /*01c0*/  F2F.F64.F32 R8, R8 ;  /* 0x0000000800087310 */ /* 0x004e640000201800 */
[----:B-1----:R-:W-:Y:S01]  /*01d0*/  DFMA R6, R6, UR6, R8 ;  /* 0x0000000606067c2b */ /* 0x002fe20008000008 */
[----:B------:R-:W2:Y:S09]  /*01e0*/  LDG.E R9, desc[UR4][R4.64+0x10] ;  /* 0x0000100404097981 */ /* 0x000eb2000c1e1900 */
[----:B------:R-:W1:Y:S02]  /*01f0*/  F2F.F32.F64 R7, R6 ;  /* 0x0000000600077310 */ /* 0x000e640000301000 */
[----:B-1----:R-:W-:Y:S04]  /*0200*/  STG.E desc[UR4][R4.64+0x8], R7 ;  /* 0x0000080704007986 */ /* 0x002fe8000c101904 */
[----:B---3--:R-:W-:Y:S04]  /*0210*/  STG.E desc[UR4][R2.64+0x10], R13 ;  /* 0x0000100d02007986 */ /* 0x008fe8000c101904 */
[----:B0-----:R-:W3:Y:S01]  /*0220*/  LDG.E R11, desc[UR4][R4.64+0x8] ;  /* 0x00000804040b7981 */ /* 0x001ee2000c1e1900 */
[----:B------:R-:W-:Y:S01]  /*0230*/  FADD R0, R13, R13 ;  /* 0x0000000d0d007221 */ /* 0x000fe20000000000 */
[----:B------:R-:W-:Y:S01]  /*0240*/  FADD R6, R7, R7 ;  /* 0x0000000707067221 */ /* 0x000fe20000000000 */
[----:B-----5:R-:W-:Y:S01]  /*0250*/  FADD R10, R10, R10 ;  /* 0x0000000a0a0a7221 */ /* 0x020fe20000000000 */
[----:B---3--:R-:W-:Y:S04]  /*0260*/  STG.E desc[UR4][R2.64+0x14], R11 ;  /* 0x0000140b02007986 */ /* 0x008fe8000c101904 */
[----:B------:R-:W3:Y:S01]  /*0270*/  LDG.E R19, desc[UR4][R4.64+0xc] ;  /* 0x00000c0404137981 */ /* 0x000ee2000c1e1900 */
[----:B--2---:R-:W-:Y:S01]  /*0280*/  FADD R9, R0, -R9 ;  /* 0x8000000900097221 */ /* 0x004fe20000000000 */
[----:B----4-:R-:W-:Y:S01]  /*0290*/  FADD R15, R6, -R15 ;  /* 0x8000000f060f7221 */ /* 0x010fe20000000000 */
[----:B------:R-:W-:-:S03]  /*02a0*/  FADD R17, R10, -R17 ;  /* 0x800000110a117221 */ /* 0x000fc60000000000 */
[----:B------:R-:W-:Y:S04]  /*02b0*/  STG.E desc[UR4][R2.64+0x4], R9 ;  /* 0x0000040902007986 */ /* 0x000fe8000c101904 */
[----:B------:R-:W-:Y:S04]  /*02c0*/  STG.E desc[UR4][R2.64+0x8], R15 ;  /* 0x0000080f02007986 */ /* 0x000fe8000c101904 */
[----:B------:R-:W-:Y:S04]  /*02d0*/  STG.E desc[UR4][R2.64+0xc], R17 ;  /* 0x00000c1102007986 */ /* 0x000fe8000c101904 */
[----:B---3--:R-:W-:Y:S01]  /*02e0*/  STG.E desc[UR4][R2.64+0x18], R19 ;  /* 0x0000181302007986 */ /* 0x008fe2000c101904 */
[----:B------:R-:W-:Y:S05]  /*02f0*/  EXIT ;  /* 0x000000000000794d */ /* 0x000fea0003800000 */
.L_x_0:
[----:B------:R-:W-:-:S00]  /*0300*/  BRA `(.L_x_0) ;  /* 0xfffffffc00fc7947 */ /* 0x000fc0000383ffff */
[----:B------:R-:W-:-:S00]  /*0310*/  NOP ;  /* 0x0000000000007918 */ /* 0x000fc00000000000 */
        /* <DEDUP_REMOVED lines=14> */
.L_x_1:


//--------------------- .nv.shared.reserved.0     --------------------------
	.section	.nv.shared.reserved.0,"aw",@nobits
	.weak		__nv_reservedSMEM_offset_0_alias
	.size		__nv_reservedSMEM_offset_0_alias, 0, 64
	.other		__nv_reservedSMEM_offset_0_alias,@"STO_CUDA_RESERVED_SHARED STV_DEFAULT"
__nv_reservedSMEM_offset_0_alias:
	.zero		0
	.zero		64


//--------------------- .nv.constant0._Z6kernelPfS_if --------------------------
	.section	.nv.constant0._Z6kernelPfS_if,"a",@progbits
	.sectionflags	@""
	.align	4
.nv.constant0._Z6kernelPfS_if:
	.zero		920


//--------------------- SYMBOLS --------------------------

	.type		.nv.reservedSmem.offset0,@object
	.size		.nv.reservedSmem.offset0,0x4
